//
// Generated by NVIDIA NVVM Compiler
//
// Compiler Build ID: CL-36424714
// Cuda compilation tools, release 13.0, V13.0.88
// Based on NVVM 20.0.0
//

.version 9.0
.target sm_100
.address_size 64

	// .globl	_Z16compute_tiled_swPKcS0_PsS1_iiiiPi
// _ZZ16compute_tiled_swPKcS0_PsS1_iiiiPiE5s_mat has been demoted
// _ZZ16compute_tiled_swPKcS0_PsS1_iiiiPiE6s_seqA has been demoted
// _ZZ16compute_tiled_swPKcS0_PsS1_iiiiPiE6s_seqB has been demoted

.visible .entry _Z16compute_tiled_swPKcS0_PsS1_iiiiPi(
	.param .u64 .ptr .align 1 _Z16compute_tiled_swPKcS0_PsS1_iiiiPi_param_0,
	.param .u64 .ptr .align 1 _Z16compute_tiled_swPKcS0_PsS1_iiiiPi_param_1,
	.param .u64 .ptr .align 1 _Z16compute_tiled_swPKcS0_PsS1_iiiiPi_param_2,
	.param .u64 .ptr .align 1 _Z16compute_tiled_swPKcS0_PsS1_iiiiPi_param_3,
	.param .u32 _Z16compute_tiled_swPKcS0_PsS1_iiiiPi_param_4,
	.param .u32 _Z16compute_tiled_swPKcS0_PsS1_iiiiPi_param_5,
	.param .u32 _Z16compute_tiled_swPKcS0_PsS1_iiiiPi_param_6,
	.param .u32 _Z16compute_tiled_swPKcS0_PsS1_iiiiPi_param_7,
	.param .u64 .ptr .align 1 _Z16compute_tiled_swPKcS0_PsS1_iiiiPi_param_8
)
{
	.reg .pred 	%p<60>;
	.reg .b16 	%rs<46>;
	.reg .b32 	%r<213>;
	.reg .b64 	%rd<25>;
	// demoted variable
	.shared .align 2 .b8 _ZZ16compute_tiled_swPKcS0_PsS1_iiiiPiE5s_mat[2178];
	// demoted variable
	.shared .align 1 .b8 _ZZ16compute_tiled_swPKcS0_PsS1_iiiiPiE6s_seqA[32];
	// demoted variable
	.shared .align 1 .b8 _ZZ16compute_tiled_swPKcS0_PsS1_iiiiPiE6s_seqB[32];
	ld.param.u64 	%rd3, [_Z16compute_tiled_swPKcS0_PsS1_iiiiPi_param_0];
	ld.param.u64 	%rd4, [_Z16compute_tiled_swPKcS0_PsS1_iiiiPi_param_1];
	ld.param.u64 	%rd6, [_Z16compute_tiled_swPKcS0_PsS1_iiiiPi_param_2];
	ld.param.u64 	%rd7, [_Z16compute_tiled_swPKcS0_PsS1_iiiiPi_param_3];
	ld.param.u32 	%r31, [_Z16compute_tiled_swPKcS0_PsS1_iiiiPi_param_4];
	ld.param.u32 	%r33, [_Z16compute_tiled_swPKcS0_PsS1_iiiiPi_param_5];
	ld.param.u32 	%r34, [_Z16compute_tiled_swPKcS0_PsS1_iiiiPi_param_6];
	ld.param.u32 	%r35, [_Z16compute_tiled_swPKcS0_PsS1_iiiiPi_param_7];
	ld.param.u64 	%rd5, [_Z16compute_tiled_swPKcS0_PsS1_iiiiPi_param_8];
	cvta.to.global.u64 	%rd1, %rd7;
	cvta.to.global.u64 	%rd2, %rd6;
	mov.u32 	%r1, %tid.x;
	sub.s32 	%r36, %r34, %r35;
	max.s32 	%r2, %r36, -1;
	mov.u32 	%r3, %ctaid.x;
	add.s32 	%r37, %r3, %r2;
	add.s32 	%r4, %r37, 1;
	sub.s32 	%r38, %r34, %r4;
	shl.b32 	%r6, %r4, 5;
	shl.b32 	%r7, %r38, 5;
	setp.ge.s32 	%p2, %r6, %r31;
	setp.ge.s32 	%p3, %r7, %r33;
	or.pred  	%p4, %p2, %p3;
	@%p4 bra 	$L__BB0_40;
	setp.gt.u32 	%p6, %r1, 31;
	mov.u32 	%r39, _ZZ16compute_tiled_swPKcS0_PsS1_iiiiPiE5s_mat;
	mad.lo.s32 	%r8, %r1, 66, %r39;
	shl.b32 	%r40, %r1, 6;
	sub.s32 	%r9, %r8, %r40;
	mov.pred 	%p59, 0;
	@%p6 bra 	$L__BB0_8;
	add.s32 	%r10, %r6, %r1;
	setp.ge.s32 	%p7, %r10, %r31;
	mov.b16 	%rs39, 0;
	@%p7 bra 	$L__BB0_4;
	cvt.s64.s32 	%rd8, %r10;
	cvta.to.global.u64 	%rd9, %rd3;
	add.s64 	%rd10, %rd9, %rd8;
	ld.global.nc.u8 	%rs15, [%rd10];
	cvt.u16.u8 	%rs39, %rs15;
$L__BB0_4:
	mov.u32 	%r41, _ZZ16compute_tiled_swPKcS0_PsS1_iiiiPiE6s_seqA;
	add.s32 	%r42, %r41, %r1;
	st.shared.u8 	[%r42], %rs39;
	add.s32 	%r11, %r7, %r1;
	setp.ge.s32 	%p8, %r11, %r33;
	mov.b16 	%rs40, 0;
	@%p8 bra 	$L__BB0_6;
	cvt.s64.s32 	%rd11, %r11;
	cvta.to.global.u64 	%rd12, %rd4;
	add.s64 	%rd13, %rd12, %rd11;
	ld.global.nc.u8 	%rs17, [%rd13];
	cvt.u16.u8 	%rs40, %rs17;
$L__BB0_6:
	mov.u32 	%r43, _ZZ16compute_tiled_swPKcS0_PsS1_iiiiPiE6s_seqB;
	add.s32 	%r44, %r43, %r1;
	st.shared.u8 	[%r44], %rs40;
	mov.b16 	%rs18, 0;
	st.volatile.shared.u16 	[%r8+66], %rs18;
	st.volatile.shared.u16 	[%r9+2], %rs18;
	setp.ne.s32 	%p10, %r1, 0;
	@%p10 bra 	$L__BB0_8;
	mov.b16 	%rs19, 0;
	st.volatile.shared.u16 	[_ZZ16compute_tiled_swPKcS0_PsS1_iiiiPiE5s_mat], %rs19;
	mov.pred 	%p59, -1;
$L__BB0_8:
	setp.gt.u32 	%p12, %r1, 31;
	bar.sync 	0;
	setp.lt.s32 	%p13, %r4, 1;
	or.pred  	%p14, %p12, %p13;
	add.s32 	%r12, %r7, %r1;
	setp.ge.s32 	%p15, %r12, %r33;
	or.pred  	%p16, %p14, %p15;
	@%p16 bra 	$L__BB0_10;
	mad.lo.s32 	%r47, %r37, %r33, %r12;
	mul.wide.s32 	%rd14, %r47, 2;
	add.s64 	%rd15, %rd2, %rd14;
	ld.global.u16 	%rs20, [%rd15];
	st.volatile.shared.u16 	[%r9+2], %rs20;
$L__BB0_10:
	setp.gt.u32 	%p17, %r1, 31;
	setp.lt.s32 	%p18, %r38, 1;
	or.pred  	%p19, %p17, %p18;
	add.s32 	%r13, %r6, %r1;
	setp.ge.s32 	%p20, %r13, %r31;
	or.pred  	%p21, %p19, %p20;
	@%p21 bra 	$L__BB0_12;
	add.s32 	%r49, %r38, -1;
	mad.lo.s32 	%r50, %r49, %r31, %r13;
	mul.wide.s32 	%rd16, %r50, 2;
	add.s64 	%rd17, %rd1, %rd16;
	ld.global.u16 	%rs21, [%rd17];
	st.volatile.shared.u16 	[%r8+66], %rs21;
$L__BB0_12:
	setp.lt.s32 	%p22, %r38, 1;
	setp.lt.s32 	%p23, %r4, 1;
	not.pred 	%p24, %p59;
	or.pred  	%p25, %p23, %p24;
	or.pred  	%p26, %p22, %p25;
	@%p26 bra 	$L__BB0_14;
	mad.lo.s32 	%r52, %r37, %r33, %r7;
	add.s32 	%r53, %r52, -1;
	mul.wide.s32 	%rd18, %r53, 2;
	add.s64 	%rd19, %rd2, %rd18;
	ld.global.u16 	%rs22, [%rd19];
	st.volatile.shared.u16 	[_ZZ16compute_tiled_swPKcS0_PsS1_iiiiPiE5s_mat], %rs22;
$L__BB0_14:
	bar.sync 	0;
	add.s32 	%r14, %r1, -30;
	mov.b16 	%rs42, 0;
	mov.b32 	%r212, 0;
$L__BB0_15:
	max.u32 	%r16, %r212, 31;
	min.u32 	%r55, %r212, 31;
	add.s32 	%r56, %r55, 1;
	add.s32 	%r17, %r14, %r16;
	setp.gt.s32 	%p27, %r17, %r56;
	@%p27 bra 	$L__BB0_19;
	sub.s32 	%r18, %r212, %r17;
	add.s32 	%r57, %r18, %r7;
	add.s32 	%r58, %r6, %r17;
	setp.gt.s32 	%p28, %r58, %r31;
	add.s32 	%r59, %r57, 2;
	setp.gt.s32 	%p29, %r59, %r33;
	or.pred  	%p30, %p28, %p29;
	@%p30 bra 	$L__BB0_18;
	add.s32 	%r63, %r1, %r16;
	add.s32 	%r64, %r63, -1;
	mad.lo.s32 	%r66, %r64, 66, %r39;
	shl.b32 	%r67, %r18, 1;
	add.s32 	%r68, %r66, %r67;
	ld.volatile.shared.s16 	%r69, [%r68+-1976];
	not.b32 	%r70, %r17;
	add.s32 	%r71, %r212, %r70;
	shl.b32 	%r72, %r71, 1;
	add.s32 	%r73, %r66, %r72;
	ld.volatile.shared.s16 	%r74, [%r73+-1910];
	ld.volatile.shared.s16 	%r75, [%r73+-1976];
	mov.u32 	%r76, _ZZ16compute_tiled_swPKcS0_PsS1_iiiiPiE6s_seqA;
	add.s32 	%r77, %r76, %r64;
	ld.shared.u8 	%rs25, [%r77+-30];
	mov.u32 	%r78, _ZZ16compute_tiled_swPKcS0_PsS1_iiiiPiE6s_seqB;
	add.s32 	%r79, %r78, %r71;
	ld.shared.u8 	%rs26, [%r79+2];
	setp.eq.s16 	%p31, %rs25, %rs26;
	selp.b32 	%r80, 2, -1, %p31;
	add.s32 	%r81, %r80, %r75;
	add.s32 	%r82, %r69, -2;
	max.s32 	%r83, %r81, %r82;
	add.s32 	%r84, %r74, -2;
	max.s32 	%r85, %r83, %r84;
	max.s32 	%r86, %r85, 0;
	st.volatile.shared.u16 	[%r68+-1910], %r86;
	cvt.s32.s16 	%r87, %rs42;
	max.s32 	%r88, %r86, %r87;
	cvt.u16.u32 	%rs42, %r88;
	bra.uni 	$L__BB0_19;
$L__BB0_18:
	mad.lo.s32 	%r60, %r16, 66, %r8;
	shl.b32 	%r61, %r18, 1;
	add.s32 	%r62, %r60, %r61;
	mov.b16 	%rs24, 0;
	st.volatile.shared.u16 	[%r62+-1976], %rs24;
$L__BB0_19:
	bar.sync 	0;
	add.s32 	%r89, %r212, 1;
	max.u32 	%r19, %r89, 31;
	min.u32 	%r90, %r89, 31;
	add.s32 	%r91, %r90, 1;
	add.s32 	%r20, %r14, %r19;
	setp.gt.s32 	%p32, %r20, %r91;
	@%p32 bra 	$L__BB0_23;
	sub.s32 	%r21, %r212, %r20;
	add.s32 	%r92, %r21, %r7;
	add.s32 	%r93, %r6, %r20;
	setp.le.s32 	%p33, %r93, %r31;
	add.s32 	%r94, %r92, 3;
	setp.le.s32 	%p34, %r94, %r33;
	and.pred  	%p35, %p33, %p34;
	@%p35 bra 	$L__BB0_22;
	mad.lo.s32 	%r95, %r19, 66, %r8;
	shl.b32 	%r96, %r21, 1;
	add.s32 	%r97, %r95, %r96;
	mov.b16 	%rs27, 0;
	st.volatile.shared.u16 	[%r97+-1974], %rs27;
	bra.uni 	$L__BB0_23;
$L__BB0_22:
	add.s32 	%r98, %r1, %r19;
	add.s32 	%r99, %r98, -1;
	mad.lo.s32 	%r101, %r99, 66, %r39;
	shl.b32 	%r102, %r21, 1;
	add.s32 	%r103, %r101, %r102;
	ld.volatile.shared.s16 	%r104, [%r103+-1974];
	not.b32 	%r105, %r20;
	add.s32 	%r106, %r212, %r105;
	shl.b32 	%r107, %r106, 1;
	add.s32 	%r108, %r101, %r107;
	ld.volatile.shared.s16 	%r109, [%r108+-1908];
	ld.volatile.shared.s16 	%r110, [%r108+-1974];
	mov.u32 	%r111, _ZZ16compute_tiled_swPKcS0_PsS1_iiiiPiE6s_seqA;
	add.s32 	%r112, %r111, %r99;
	ld.shared.u8 	%rs28, [%r112+-30];
	mov.u32 	%r113, _ZZ16compute_tiled_swPKcS0_PsS1_iiiiPiE6s_seqB;
	add.s32 	%r114, %r113, %r106;
	ld.shared.u8 	%rs29, [%r114+3];
	setp.eq.s16 	%p36, %rs28, %rs29;
	selp.b32 	%r115, 2, -1, %p36;
	add.s32 	%r116, %r115, %r110;
	add.s32 	%r117, %r104, -2;
	max.s32 	%r118, %r116, %r117;
	add.s32 	%r119, %r109, -2;
	max.s32 	%r120, %r118, %r119;
	max.s32 	%r121, %r120, 0;
	st.volatile.shared.u16 	[%r103+-1908], %r121;
	cvt.s32.s16 	%r122, %rs42;
	max.s32 	%r123, %r121, %r122;
	cvt.u16.u32 	%rs42, %r123;
$L__BB0_23:
	bar.sync 	0;
	add.s32 	%r124, %r212, 2;
	max.u32 	%r22, %r124, 31;
	min.u32 	%r125, %r124, 31;
	add.s32 	%r126, %r125, 1;
	add.s32 	%r23, %r14, %r22;
	setp.gt.s32 	%p37, %r23, %r126;
	@%p37 bra 	$L__BB0_27;
	sub.s32 	%r24, %r212, %r23;
	add.s32 	%r127, %r24, %r7;
	add.s32 	%r128, %r6, %r23;
	setp.le.s32 	%p38, %r128, %r31;
	add.s32 	%r129, %r127, 4;
	setp.le.s32 	%p39, %r129, %r33;
	and.pred  	%p40, %p38, %p39;
	@%p40 bra 	$L__BB0_26;
	mad.lo.s32 	%r130, %r22, 66, %r8;
	shl.b32 	%r131, %r24, 1;
	add.s32 	%r132, %r130, %r131;
	mov.b16 	%rs30, 0;
	st.volatile.shared.u16 	[%r132+-1972], %rs30;
	bra.uni 	$L__BB0_27;
$L__BB0_26:
	add.s32 	%r133, %r1, %r22;
	add.s32 	%r134, %r133, -1;
	mad.lo.s32 	%r136, %r134, 66, %r39;
	shl.b32 	%r137, %r24, 1;
	add.s32 	%r138, %r136, %r137;
	ld.volatile.shared.s16 	%r139, [%r138+-1972];
	not.b32 	%r140, %r23;
	add.s32 	%r141, %r212, %r140;
	shl.b32 	%r142, %r141, 1;
	add.s32 	%r143, %r136, %r142;
	ld.volatile.shared.s16 	%r144, [%r143+-1906];
	ld.volatile.shared.s16 	%r145, [%r143+-1972];
	mov.u32 	%r146, _ZZ16compute_tiled_swPKcS0_PsS1_iiiiPiE6s_seqA;
	add.s32 	%r147, %r146, %r134;
	ld.shared.u8 	%rs31, [%r147+-30];
	mov.u32 	%r148, _ZZ16compute_tiled_swPKcS0_PsS1_iiiiPiE6s_seqB;
	add.s32 	%r149, %r148, %r141;
	ld.shared.u8 	%rs32, [%r149+4];
	setp.eq.s16 	%p41, %rs31, %rs32;
	selp.b32 	%r150, 2, -1, %p41;
	add.s32 	%r151, %r150, %r145;
	add.s32 	%r152, %r139, -2;
	max.s32 	%r153, %r151, %r152;
	add.s32 	%r154, %r144, -2;
	max.s32 	%r155, %r153, %r154;
	max.s32 	%r156, %r155, 0;
	st.volatile.shared.u16 	[%r138+-1906], %r156;
	cvt.s32.s16 	%r157, %rs42;
	max.s32 	%r158, %r156, %r157;
	cvt.u16.u32 	%rs42, %r158;
$L__BB0_27:
	bar.sync 	0;
	add.s32 	%r25, %r212, 3;
	setp.eq.s32 	%p42, %r25, 63;
	@%p42 bra 	$L__BB0_33;
	max.u32 	%r26, %r25, 31;
	min.u32 	%r159, %r25, 31;
	add.s32 	%r160, %r159, 1;
	add.s32 	%r27, %r14, %r26;
	setp.gt.s32 	%p43, %r27, %r160;
	@%p43 bra 	$L__BB0_32;
	sub.s32 	%r28, %r212, %r27;
	add.s32 	%r161, %r28, %r7;
	add.s32 	%r162, %r6, %r27;
	setp.le.s32 	%p44, %r162, %r31;
	add.s32 	%r163, %r161, 5;
	setp.le.s32 	%p45, %r163, %r33;
	and.pred  	%p46, %p44, %p45;
	@%p46 bra 	$L__BB0_31;
	mad.lo.s32 	%r164, %r26, 66, %r8;
	shl.b32 	%r165, %r28, 1;
	add.s32 	%r166, %r164, %r165;
	mov.b16 	%rs33, 0;
	st.volatile.shared.u16 	[%r166+-1970], %rs33;
	bra.uni 	$L__BB0_32;
$L__BB0_31:
	add.s32 	%r167, %r1, %r26;
	add.s32 	%r168, %r167, -1;
	mad.lo.s32 	%r170, %r168, 66, %r39;
	shl.b32 	%r171, %r28, 1;
	add.s32 	%r172, %r170, %r171;
	ld.volatile.shared.s16 	%r173, [%r172+-1970];
	not.b32 	%r174, %r27;
	add.s32 	%r175, %r212, %r174;
	shl.b32 	%r176, %r175, 1;
	add.s32 	%r177, %r170, %r176;
	ld.volatile.shared.s16 	%r178, [%r177+-1904];
	ld.volatile.shared.s16 	%r179, [%r177+-1970];
	mov.u32 	%r180, _ZZ16compute_tiled_swPKcS0_PsS1_iiiiPiE6s_seqA;
	add.s32 	%r181, %r180, %r168;
	ld.shared.u8 	%rs34, [%r181+-30];
	mov.u32 	%r182, _ZZ16compute_tiled_swPKcS0_PsS1_iiiiPiE6s_seqB;
	add.s32 	%r183, %r182, %r175;
	ld.shared.u8 	%rs35, [%r183+5];
	setp.eq.s16 	%p47, %rs34, %rs35;
	selp.b32 	%r184, 2, -1, %p47;
	add.s32 	%r185, %r184, %r179;
	add.s32 	%r186, %r173, -2;
	max.s32 	%r187, %r185, %r186;
	add.s32 	%r188, %r178, -2;
	max.s32 	%r189, %r187, %r188;
	max.s32 	%r190, %r189, 0;
	st.volatile.shared.u16 	[%r172+-1904], %r190;
	cvt.s32.s16 	%r191, %rs42;
	max.s32 	%r192, %r190, %r191;
	cvt.u16.u32 	%rs42, %r192;
$L__BB0_32:
	bar.sync 	0;
	add.s32 	%r212, %r212, 4;
	bra.uni 	$L__BB0_15;
$L__BB0_33:
	setp.gt.u32 	%p48, %r1, 31;
	@%p48 bra 	$L__BB0_38;
	setp.ge.s32 	%p49, %r13, %r31;
	@%p49 bra 	$L__BB0_36;
	ld.volatile.shared.u16 	%rs36, [%r8+130];
	mad.lo.s32 	%r193, %r38, %r31, %r13;
	mul.wide.s32 	%rd20, %r193, 2;
	add.s64 	%rd21, %rd1, %rd20;
	st.global.u16 	[%rd21], %rs36;
$L__BB0_36:
	setp.ge.s32 	%p50, %r12, %r33;
	@%p50 bra 	$L__BB0_38;
	ld.volatile.shared.u16 	%rs37, [%r9+2114];
	mad.lo.s32 	%r194, %r4, %r33, %r12;
	mul.wide.s32 	%rd22, %r194, 2;
	add.s64 	%rd23, %rd2, %rd22;
	st.global.u16 	[%rd23], %rs37;
$L__BB0_38:
	cvt.s32.s16 	%r195, %rs42;
	shfl.sync.down.b32	%r196|%p51, %r195, 16, 31, -1;
	max.s32 	%r197, %r195, %r196;
	cvt.s32.s16 	%r198, %r197;
	shfl.sync.down.b32	%r199|%p52, %r198, 8, 31, -1;
	max.s32 	%r200, %r198, %r199;
	cvt.s32.s16 	%r201, %r200;
	shfl.sync.down.b32	%r202|%p53, %r201, 4, 31, -1;
	max.s32 	%r203, %r201, %r202;
	cvt.s32.s16 	%r204, %r203;
	shfl.sync.down.b32	%r205|%p54, %r204, 2, 31, -1;
	max.s32 	%r206, %r204, %r205;
	cvt.s32.s16 	%r207, %r206;
	shfl.sync.down.b32	%r208|%p55, %r207, 1, 31, -1;
	max.s32 	%r209, %r207, %r208;
	cvt.u16.u32 	%rs38, %r209;
	setp.lt.s16 	%p56, %rs38, 1;
	or.pred  	%p58, %p24, %p56;
	@%p58 bra 	$L__BB0_40;
	and.b32  	%r210, %r209, 32767;
	cvta.to.global.u64 	%rd24, %rd5;
	atom.global.max.s32 	%r211, [%rd24], %r210;
$L__BB0_40:
	ret;

}


// ===== COMPILED SASS (sm_100) =====

	.target	sm_100

	.elftype	@"ET_EXEC"


//--------------------- .note.nv.tkinfo           --------------------------
	.section	.note.nv.tkinfo,"",@"SHT_NOTE"
	.sectionflags	@"SHF_NOTE_NV_TKINFO"
	.tkinfo
        /*0018*/ 	.word	0x00000002
        /*0030*/ 	.string	""
        /*0030*/ 	.string	"ptxas"
        /*0030*/ 	.string	"Cuda compilation tools, release 13.0, V13.0.88"
        /*0030*/ 	.string	"Build cuda_13.0.r13.0/compiler.36424714_0"
        /*0030*/ 	.string	"-arch sm_100 -m 64 "



//--------------------- .note.nv.cuinfo           --------------------------
	.section	.note.nv.cuinfo,"",@"SHT_NOTE"
	.sectionflags	@"SHF_NOTE_NV_CUINFO"
        /*0018*/ 	.short	0x0002
        /*001a*/ 	.short	0x0064
        /*001c*/ 	.short	0x0082
	.zero		2


//--------------------- .nv.info                  --------------------------
	.section	.nv.info,"",@"SHT_CUDA_INFO"
	.align	4


	//----- nvinfo : EIATTR_REGCOUNT
	.align		4
        /*0000*/ 	.byte	0x04, 0x2f
        /*0002*/ 	.short	(.L_1 - .L_0)
	.align		4
.L_0:
        /*0004*/ 	.word	index@(_Z16compute_tiled_swPKcS0_PsS1_iiiiPi)
        /*0008*/ 	.word	0x0000001a


	//----- nvinfo : EIATTR_FRAME_SIZE
	.align		4
.L_1:
        /*000c*/ 	.byte	0x04, 0x11
        /*000e*/ 	.short	(.L_3 - .L_2)
	.align		4
.L_2:
        /*0010*/ 	.word	index@(_Z16compute_tiled_swPKcS0_PsS1_iiiiPi)
        /*0014*/ 	.word	0x00000000


	//----- nvinfo : EIATTR_MIN_STACK_SIZE
	.align		4
.L_3:
        /*0018*/ 	.byte	0x04, 0x12
        /*001a*/ 	.short	(.L_5 - .L_4)
	.align		4
.L_4:
        /*001c*/ 	.word	index@(_Z16compute_tiled_swPKcS0_PsS1_iiiiPi)
        /*0020*/ 	.word	0x00000000
.L_5:


//--------------------- .nv.compat                --------------------------
	.section	.nv.compat,"",@"SHT_CUDA_COMPAT_INFO"
	.align	4
        /*0000*/ 	.byte	0x02, 0x09, 0x00, 0x00, 0x02, 0x02, 0x01, 0x00, 0x02, 0x05, 0x05, 0x00, 0x03, 0x07, 0x01, 0x01
        /*0010*/ 	.byte	0x02, 0x03, 0x00, 0x00, 0x02, 0x06, 0x01, 0x00, 0x04, 0x0b, 0x08, 0x00, 0x09, 0x00, 0x00, 0x00
        /*0020*/ 	.byte	0x00, 0x00, 0x00, 0x00


//--------------------- .nv.info._Z16compute_tiled_swPKcS0_PsS1_iiiiPi --------------------------
	.section	.nv.info._Z16compute_tiled_swPKcS0_PsS1_iiiiPi,"",@"SHT_CUDA_INFO"
	.sectionflags	@""
	.align	4


	//----- nvinfo : EIATTR_CUDA_API_VERSION
	.align		4
        /*0000*/ 	.byte	0x04, 0x37
        /*0002*/ 	.short	(.L_7 - .L_6)
.L_6:
        /*0004*/ 	.word	0x00000082


	//----- nvinfo : EIATTR_KPARAM_INFO
	.align		4
.L_7:
        /*0008*/ 	.byte	0x04, 0x17
        /*000a*/ 	.short	(.L_9 - .L_8)
.L_8:
        /*000c*/ 	.word	0x00000000
        /*0010*/ 	.short	0x0008
        /*0012*/ 	.short	0x0030
        /*0014*/ 	.byte	0x00, 0xf5, 0x21, 0x00


	//----- nvinfo : EIATTR_KPARAM_INFO
	.align		4
.L_9:
        /*0018*/ 	.byte	0x04, 0x17
        /*001a*/ 	.short	(.L_11 - .L_10)
.L_10:
        /*001c*/ 	.word	0x00000000
        /*0020*/ 	.short	0x0007
        /*0022*/ 	.short	0x002c
        /*0024*/ 	.byte	0x00, 0xf0, 0x11, 0x00


	//----- nvinfo : EIATTR_KPARAM_INFO
	.align		4
.L_11:
        /*0028*/ 	.byte	0x04, 0x17
        /*002a*/ 	.short	(.L_13 - .L_12)
.L_12:
        /*002c*/ 	.word	0x00000000
        /*0030*/ 	.short	0x0006
        /*0032*/ 	.short	0x0028
        /*0034*/ 	.byte	0x00, 0xf0, 0x11, 0x00


	//----- nvinfo : EIATTR_KPARAM_INFO
	.align		4
.L_13:
        /*0038*/ 	.byte	0x04, 0x17
        /*003a*/ 	.short	(.L_15 - .L_14)
.L_14:
        /*003c*/ 	.word	0x00000000
        /*0040*/ 	.short	0x0005
        /*0042*/ 	.short	0x0024
        /*0044*/ 	.byte	0x00, 0xf0, 0x11, 0x00


	//----- nvinfo : EIATTR_KPARAM_INFO
	.align		4
.L_15:
        /*0048*/ 	.byte	0x04, 0x17
        /*004a*/ 	.short	(.L_17 - .L_16)
.L_16:
        /*004c*/ 	.word	0x00000000
        /*0050*/ 	.short	0x0004
        /*0052*/ 	.short	0x0020
        /*0054*/ 	.byte	0x00, 0xf0, 0x11, 0x00


	//----- nvinfo : EIATTR_KPARAM_INFO
	.align		4
.L_17:
        /*0058*/ 	.byte	0x04, 0x17
        /*005a*/ 	.short	(.L_19 - .L_18)
.L_18:
        /*005c*/ 	.word	0x00000000
        /*0060*/ 	.short	0x0003
        /*0062*/ 	.short	0x0018
        /*0064*/ 	.byte	0x00, 0xf5, 0x21, 0x00


	//----- nvinfo : EIATTR_KPARAM_INFO
	.align		4
.L_19:
        /*0068*/ 	.byte	0x04, 0x17
        /*006a*/ 	.short	(.L_21 - .L_20)
.L_20:
        /*006c*/ 	.word	0x00000000
        /*0070*/ 	.short	0x0002
        /*0072*/ 	.short	0x0010
        /*0074*/ 	.byte	0x00, 0xf5, 0x21, 0x00


	//----- nvinfo : EIATTR_KPARAM_INFO
	.align		4
.L_21:
        /*0078*/ 	.byte	0x04, 0x17
        /*007a*/ 	.short	(.L_23 - .L_22)
.L_22:
        /*007c*/ 	.word	0x00000000
        /*0080*/ 	.short	0x0001
        /*0082*/ 	.short	0x0008
        /*0084*/ 	.byte	0x00, 0xf5, 0x21, 0x00


	//----- nvinfo : EIATTR_KPARAM_INFO
	.align		4
.L_23:
        /*0088*/ 	.byte	0x04, 0x17
        /*008a*/ 	.short	(.L_25 - .L_24)
.L_24:
        /*008c*/ 	.word	0x00000000
        /*0090*/ 	.short	0x0000
        /*0092*/ 	.short	0x0000
        /*0094*/ 	.byte	0x00, 0xf5, 0x21, 0x00


	//----- nvinfo : EIATTR_SPARSE_MMA_MASK
	.align		4
.L_25:
        /*0098*/ 	.byte	0x03, 0x50
        /*009a*/ 	.short	0x0000


	//----- nvinfo : EIATTR_MAXREG_COUNT
	.align		4
        /*009c*/ 	.byte	0x03, 0x1b
        /*009e*/ 	.short	0x00ff


	//----- nvinfo : EIATTR_NUM_BARRIERS
	.align		4
        /*00a0*/ 	.byte	0x02, 0x4c
        /*00a2*/ 	.byte	0x01
	.zero		1


	//----- nvinfo : EIATTR_MERCURY_ISA_VERSION
	.align		4
        /*00a4*/ 	.byte	0x03, 0x5f
        /*00a6*/ 	.short	0x0101


	//----- nvinfo : EIATTR_INT_WARP_WIDE_INSTR_OFFSETS
	.align		4
        /*00a8*/ 	.byte	0x04, 0x31
        /*00aa*/ 	.short	(.L_27 - .L_26)


	//   ....[0]....
.L_26:
        /*00ac*/ 	.word	0x00001350


	//   ....[1]....
        /*00b0*/ 	.word	0x00001370


	//----- nvinfo : EIATTR_COOP_GROUP_MASK_REGIDS
	.align		4
.L_27:
        /*00b4*/ 	.byte	0x04, 0x29
        /*00b6*/ 	.short	(.L_29 - .L_28)


	//   ....[0]....
.L_28:
        /*00b8*/ 	.word	0xffffffff


	//   ....[1]....
        /*00bc*/ 	.word	0xffffffff


	//   ....[2]....
        /*00c0*/ 	.word	0xffffffff


	//   ....[3]....
        /*00c4*/ 	.word	0xffffffff


	//   ....[4]....
        /*00c8*/ 	.word	0xffffffff


	//----- nvinfo : EIATTR_COOP_GROUP_INSTR_OFFSETS
	.align		4
.L_29:
        /*00cc*/ 	.byte	0x04, 0x28
        /*00ce*/ 	.short	(.L_31 - .L_30)


	//   ....[0]....
.L_30:
        /*00d0*/ 	.word	0x00001210


	//   ....[1]....
        /*00d4*/ 	.word	0x00001240


	//   ....[2]....
        /*00d8*/ 	.word	0x00001270


	//   ....[3]....
        /*00dc*/ 	.word	0x000012a0


	//   ....[4]....
        /*00e0*/ 	.word	0x000012d0


	//----- nvinfo : EIATTR_VRC_CTA_INIT_COUNT
	.align		4
.L_31:
        /*00e4*/ 	.byte	0x02, 0x4a
	.zero		1
	.zero		1


	//----- nvinfo : EIATTR_EXIT_INSTR_OFFSETS
	.align		4
        /*00e8*/ 	.byte	0x04, 0x1c
        /*00ea*/ 	.short	(.L_33 - .L_32)


	//   ....[0]....
.L_32:
        /*00ec*/ 	.word	0x000000c0


	//   ....[1]....
        /*00f0*/ 	.word	0x00001310


	//   ....[2]....
        /*00f4*/ 	.word	0x000013b0


	//----- nvinfo : EIATTR_CRS_STACK_SIZE
	.align		4
.L_33:
        /*00f8*/ 	.byte	0x04, 0x1e
        /*00fa*/ 	.short	(.L_35 - .L_34)
.L_34:
        /*00fc*/ 	.word	0x00000000


	//----- nvinfo : EIATTR_CBANK_PARAM_SIZE
	.align		4
.L_35:
        /*0100*/ 	.byte	0x03, 0x19
        /*0102*/ 	.short	0x0038


	//----- nvinfo : EIATTR_PARAM_CBANK
	.align		4
        /*0104*/ 	.byte	0x04, 0x0a
        /*0106*/ 	.short	(.L_37 - .L_36)
	.align		4
.L_36:
        /*0108*/ 	.word	index@(.nv.constant0._Z16compute_tiled_swPKcS0_PsS1_iiiiPi)
        /*010c*/ 	.short	0x0380
        /*010e*/ 	.short	0x0038


	//----- nvinfo : EIATTR_SW_WAR
	.align		4
.L_37:
        /*0110*/ 	.byte	0x04, 0x36
        /*0112*/ 	.short	(.L_39 - .L_38)
.L_38:
        /*0114*/ 	.word	0x00000008
.L_39:


//--------------------- .nv.callgraph             --------------------------
	.section	.nv.callgraph,"",@"SHT_CUDA_CALLGRAPH"
	.align	4
	.sectionentsize	8
	.align		4
        /*0000*/ 	.word	0x00000000
	.align		4
        /*0004*/ 	.word	0xffffffff
	.align		4
        /*0008*/ 	.word	0x00000000
	.align		4
        /*000c*/ 	.word	0xfffffffe
	.align		4
        /*0010*/ 	.word	0x00000000
	.align		4
        /*0014*/ 	.word	0xfffffffd
	.align		4
        /*0018*/ 	.word	0x00000000
	.align		4
        /*001c*/ 	.word	0xfffffffc


//--------------------- .text._Z16compute_tiled_swPKcS0_PsS1_iiiiPi --------------------------
	.section	.text._Z16compute_tiled_swPKcS0_PsS1_iiiiPi,"ax",@progbits
	.align	128
        .global         _Z16compute_tiled_swPKcS0_PsS1_iiiiPi
        .type           _Z16compute_tiled_swPKcS0_PsS1_iiiiPi,@function
        .size           _Z16compute_tiled_swPKcS0_PsS1_iiiiPi,(.L_x_16 - _Z16compute_tiled_swPKcS0_PsS1_iiiiPi)
        .other          _Z16compute_tiled_swPKcS0_PsS1_iiiiPi,@"STO_CUDA_ENTRY STV_DEFAULT"
_Z16compute_tiled_swPKcS0_PsS1_iiiiPi:
.text._Z16compute_tiled_swPKcS0_PsS1_iiiiPi:
[----:B------:R-:W-:Y:S08]  /*0000*/  LDC R1, c[0x0][0x37c] ;  /* 0x0000df00ff017b82 */ /* 0x000ff00000000800 */
[----:B------:R-:W0:Y:S08]  /*0010*/  LDC.64 R2, c[0x0][0x3a8] ;  /* 0x0000ea00ff027b82 */ /* 0x000e300000000a00 */
[----:B------:R-:W1:Y:S08]  /*0020*/  S2UR UR4, SR_CTAID.X ;  /* 0x00000000000479c3 */ /* 0x000e700000002500 */
[----:B------:R-:W2:Y:S01]  /*0030*/  LDC.64 R6, c[0x0][0x3a0] ;  /* 0x0000e800ff067b82 */ /* 0x000ea20000000a00 */
[----:B0-----:R-:W-:-:S05]  /*0040*/  VIADDMNMX R18, R2, -R3, 0xffffffff, !PT ;  /* 0xffffffff02127446 */ /* 0x001fca0007800903 */
[----:B-1----:R-:W-:-:S04]  /*0050*/  VIADD R18, R18, UR4 ;  /* 0x0000000412127c36 */ /* 0x002fc80008000000 */
[----:B------:R-:W-:-:S04]  /*0060*/  VIADD R11, R18, 0x1 ;  /* 0x00000001120b7836 */ /* 0x000fc80000000000 */
[----:B------:R-:W-:Y:S02]  /*0070*/  IMAD.IADD R0, R2, 0x1, -R11 ;  /* 0x0000000102007824 */ /* 0x000fe400078e0a0b */
[----:B------:R-:W-:Y:S02]  /*0080*/  IMAD.SHL.U32 R13, R11, 0x20, RZ ;  /* 0x000000200b0d7824 */ /* 0x000fe400078e00ff */
[----:B------:R-:W-:-:S05]  /*0090*/  IMAD.SHL.U32 R10, R0, 0x20, RZ ;  /* 0x00000020000a7824 */ /* 0x000fca00078e00ff */
[----:B--2---:R-:W-:-:S04]  /*00a0*/  ISETP.GE.AND P0, PT, R10, R7, PT ;  /* 0x000000070a00720c */ /* 0x004fc80003f06270 */
[----:B------:R-:W-:-:S13]  /*00b0*/  ISETP.GE.OR P0, PT, R13, R6, P0 ;  /* 0x000000060d00720c */ /* 0x000fda0000706670 */
[----:B------:R-:W-:Y:S05]  /*00c0*/  @P0 EXIT ;  /* 0x000000000000094d */ /* 0x000fea0003800000 */
[----:B------:R-:W0:Y:S01]  /*00d0*/  S2R R12, SR_TID.X ;  /* 0x00000000000c7919 */ /* 0x000e220000002100 */
[----:B------:R-:W-:Y:S01]  /*00e0*/  MOV R8, 0x400 ;  /* 0x0000040000087802 */ /* 0x000fe20000000f00 */
[----:B------:R-:W1:Y:S01]  /*00f0*/  LDCU.64 UR8, c[0x0][0x358] ;  /* 0x00006b00ff0877ac */ /* 0x000e620008000a00 */
[----:B------:R-:W-:Y:S01]  /*0100*/  ISETP.GE.AND P1, PT, R11, 0x1, PT ;  /* 0x000000010b00780c */ /* 0x000fe20003f26270 */
[----:B------:R-:W2:Y:S01]  /*0110*/  S2R R21, SR_CgaCtaId ;  /* 0x0000000000157919 */ /* 0x000ea20000008800 */
[----:B------:R-:W-:Y:S01]  /*0120*/  ISETP.GE.AND P2, PT, R0, 0x1, PT ;  /* 0x000000010000780c */ /* 0x000fe20003f46270 */
[----:B------:R-:W-:Y:S01]  /*0130*/  BSSY.RECONVERGENT B0, `(.L_x_0) ;  /* 0x0000024000007945 */ /* 0x000fe20003800200 */
[----:B------:R-:W-:Y:S02]  /*0140*/  PLOP3.LUT P0, PT, PT, PT, PT, 0x8, 0x80 ;  /* 0x000000000080781c */ /* 0x000fe40003f0e170 */
[C---:B0-----:R-:W-:Y:S02]  /*0150*/  ISETP.GT.U32.AND P3, PT, R12.reuse, 0x1f, PT ;  /* 0x0000001f0c00780c */ /* 0x041fe40003f64070 */
[----:B------:R-:W-:-:S02]  /*0160*/  ISETP.GT.U32.OR P1, PT, R12, 0x1f, !P1 ;  /* 0x0000001f0c00780c */ /* 0x000fc40004f24470 */
[----:B--2---:R-:W-:Y:S02]  /*0170*/  LEA R15, R21, R8, 0x18 ;  /* 0x00000008150f7211 */ /* 0x004fe400078ec0ff */
[----:B------:R-:W-:-:S03]  /*0180*/  ISETP.GT.U32.OR P2, PT, R12, 0x1f, !P2 ;  /* 0x0000001f0c00780c */ /* 0x000fc60005744470 */
[----:B------:R-:W-:-:S04]  /*0190*/  IMAD R17, R12, 0x42, R15 ;  /* 0x000000420c117824 */ /* 0x000fc800078e020f */
[----:B------:R-:W-:Y:S01]  /*01a0*/  IMAD R14, R12, -0x40, R17 ;  /* 0xffffffc00c0e7824 */ /* 0x000fe200078e0211 */
[----:B-1----:R-:W-:Y:S06]  /*01b0*/  @P3 BRA `(.L_x_1) ;  /* 0x00000000006c3947 */ /* 0x002fec0003800000 */
[----:B------:R-:W-:Y:S01]  /*01c0*/  IMAD.IADD R9, R13, 0x1, R12 ;  /* 0x000000010d097824 */ /* 0x000fe200078e020c */
[----:B------:R-:W-:Y:S01]  /*01d0*/  PRMT R20, RZ, 0x7610, R20 ;  /* 0x00007610ff147816 */ /* 0x000fe20000000014 */
[----:B------:R-:W-:-:S03]  /*01e0*/  IMAD.IADD R16, R10, 0x1, R12 ;  /* 0x000000010a107824 */ /* 0x000fc600078e020c */
[----:B------:R-:W-:Y:S02]  /*01f0*/  ISETP.GE.AND P3, PT, R9, R6, PT ;  /* 0x000000060900720c */ /* 0x000fe40003f66270 */
[----:B------:R-:W-:-:S11]  /*0200*/  ISETP.GE.AND P4, PT, R16, R7, PT ;  /* 0x000000071000720c */ /* 0x000fd60003f86270 */
[----:B------:R-:W0:Y:S08]  /*0210*/  @!P3 LDC.64 R2, c[0x0][0x380] ;  /* 0x0000e000ff02bb82 */ /* 0x000e300000000a00 */
[----:B------:R-:W1:Y:S01]  /*0220*/  @!P4 LDC.64 R4, c[0x0][0x388] ;  /* 0x0000e200ff04cb82 */ /* 0x000e620000000a00 */
[----:B0-----:R-:W-:-:S04]  /*0230*/  @!P3 IADD3 R2, P5, PT, R9, R2, RZ ;  /* 0x000000020902b210 */ /* 0x001fc80007fbe0ff */
[----:B------:R-:W-:Y:S02]  /*0240*/  @!P3 LEA.HI.X.SX32 R3, R9, R3, 0x1, P5 ;  /* 0x000000030903b211 */ /* 0x000fe400028f0eff */
[----:B------:R-:W-:Y:S02]  /*0250*/  PRMT R9, RZ, 0x7610, R9 ;  /* 0x00007610ff097816 */ /* 0x000fe40000000009 */
[----:B-1----:R-:W-:-:S04]  /*0260*/  @!P4 IADD3 R4, P6, PT, R16, R4, RZ ;  /* 0x000000041004c210 */ /* 0x002fc80007fde0ff */
[----:B------:R-:W-:Y:S01]  /*0270*/  @!P4 LEA.HI.X.SX32 R5, R16, R5, 0x1, P6 ;  /* 0x000000051005c211 */ /* 0x000fe200030f0eff */
[----:B------:R-:W2:Y:S04]  /*0280*/  @!P3 LDG.E.U8.CONSTANT R9, desc[UR8][R2.64] ;  /* 0x000000080209b981 */ /* 0x000ea8000c1e9100 */
[----:B------:R-:W3:Y:S01]  /*0290*/  @!P4 LDG.E.U8.CONSTANT R20, desc[UR8][R4.64] ;  /* 0x000000080414c981 */ /* 0x000ee2000c1e9100 */
[----:B------:R-:W-:Y:S01]  /*02a0*/  VIADD R16, R8, 0x882 ;  /* 0x0000088208107836 */ /* 0x000fe20000000000 */
[----:B------:R-:W-:Y:S01]  /*02b0*/  ISETP.NE.AND P3, PT, R12, RZ, PT ;  /* 0x000000ff0c00720c */ /* 0x000fe20003f65270 */
[----:B------:R-:W-:-:S03]  /*02c0*/  VIADD R8, R8, 0x8a2 ;  /* 0x000008a208087836 */ /* 0x000fc60000000000 */
[C---:B------:R-:W-:Y:S02]  /*02d0*/  LEA R19, R21.reuse, R16, 0x18 ;  /* 0x0000001015137211 */ /* 0x040fe400078ec0ff */
[----:B------:R-:W-:-:S03]  /*02e0*/  LEA R21, R21, R8, 0x18 ;  /* 0x0000000815157211 */ /* 0x000fc600078ec0ff */
[--C-:B------:R-:W-:Y:S02]  /*02f0*/  IMAD.IADD R8, R19, 0x1, R12.reuse ;  /* 0x0000000113087824 */ /* 0x100fe400078e020c */
[----:B------:R-:W-:Y:S02]  /*0300*/  IMAD.IADD R21, R21, 0x1, R12 ;  /* 0x0000000115157824 */ /* 0x000fe400078e020c */
[----:B------:R-:W-:Y:S01]  /*0310*/  @!P3 PLOP3.LUT P0, PT, PT, PT, PT, 0x80, 0x8 ;  /* 0x000000000008b81c */ /* 0x000fe20003f0f070 */
[----:B--2---:R0:W-:Y:S04]  /*0320*/  STS.U8 [R8], R9 ;  /* 0x0000000908007388 */ /* 0x0041e80000000000 */
[----:B---3--:R0:W-:Y:S04]  /*0330*/  STS.U8 [R21], R20 ;  /* 0x0000001415007388 */ /* 0x0081e80000000000 */
[----:B------:R0:W-:Y:S04]  /*0340*/  STS.U16 [R17+0x42], RZ ;  /* 0x000042ff11007388 */ /* 0x0001e80000000400 */
[----:B------:R0:W-:Y:S04]  /*0350*/  STS.U16 [R14+0x2], RZ ;  /* 0x000002ff0e007388 */ /* 0x0001e80000000400 */
[----:B------:R0:W-:Y:S02]  /*0360*/  @!P3 STS.U16 [R15], RZ ;  /* 0x000000ff0f00b388 */ /* 0x0001e40000000400 */
.L_x_1:
[----:B------:R-:W-:Y:S05]  /*0370*/  BSYNC.RECONVERGENT B0 ;  /* 0x0000000000007941 */ /* 0x000fea0003800200 */
.L_x_0:
[--C-:B------:R-:W-:Y:S01]  /*0380*/  IMAD.IADD R16, R10, 0x1, R12.reuse ;  /* 0x000000010a107824 */ /* 0x100fe200078e020c */
[----:B------:R-:W-:Y:S01]  /*0390*/  BAR.SYNC.DEFER_BLOCKING 0x0 ;  /* 0x0000000000007b1d */ /* 0x000fe20000010000 */
[----:B------:R-:W-:Y:S01]  /*03a0*/  IMAD.IADD R19, R13, 0x1, R12 ;  /* 0x000000010d137824 */ /* 0x000fe200078e020c */
[----:B------:R-:W-:Y:S02]  /*03b0*/  ISETP.LT.OR P3, PT, R11, 0x1, !P0 ;  /* 0x000000010b00780c */ /* 0x000fe40004761670 */
[----:B------:R-:W-:Y:S02]  /*03c0*/  ISETP.GE.OR P1, PT, R16, R7, P1 ;  /* 0x000000071000720c */ /* 0x000fe40000f26670 */
[----:B------:R-:W-:Y:S01]  /*03d0*/  ISETP.GE.OR P2, PT, R19, R6, P2 ;  /* 0x000000061300720c */ /* 0x000fe20001746670 */
[----:B------:R-:W1:Y:S01]  /*03e0*/  LDCU.64 UR10, c[0x0][0x3a0] ;  /* 0x00007400ff0a77ac */ /* 0x000e620008000a00 */
[----:B------:R-:W-:-:S09]  /*03f0*/  ISETP.LT.OR P3, PT, R0, 0x1, P3 ;  /* 0x000000010000780c */ /* 0x000fd20001f61670 */
[----:B0-----:R-:W0:Y:S02]  /*0400*/  @!P1 LDC.64 R8, c[0x0][0x390] ;  /* 0x0000e400ff089b82 */ /* 0x001e240000000a00 */
[----:B------:R-:W-:Y:S02]  /*0410*/  @!P2 VIADD R20, R0, 0xffffffff ;  /* 0xffffffff0014a836 */ /* 0x000fe40000000000 */
[CC--:B------:R-:W-:Y:S02]  /*0420*/  @!P3 IMAD R22, R18.reuse, R7.reuse, R10 ;  /* 0x000000071216b224 */ /* 0x0c0fe400078e020a */
[----:B------:R-:W-:Y:S02]  /*0430*/  @!P1 IMAD R7, R18, R7, R16 ;  /* 0x0000000712079224 */ /* 0x000fe400078e0210 */
[----:B------:R-:W2:Y:S01]  /*0440*/  @!P2 LDC.64 R2, c[0x0][0x398] ;  /* 0x0000e600ff02ab82 */ /* 0x000ea20000000a00 */
[----:B------:R-:W-:Y:S02]  /*0450*/  @!P2 IMAD R21, R20, R6, R19 ;  /* 0x000000061415a224 */ /* 0x000fe400078e0213 */
[----:B------:R-:W-:-:S05]  /*0460*/  @!P3 VIADD R23, R22, 0xffffffff ;  /* 0xffffffff1617b836 */ /* 0x000fca0000000000 */
[----:B------:R-:W3:Y:S01]  /*0470*/  @!P3 LDC.64 R4, c[0x0][0x390] ;  /* 0x0000e400ff04bb82 */ /* 0x000ee20000000a00 */
[----:B0-----:R-:W-:-:S06]  /*0480*/  @!P1 IMAD.WIDE R8, R7, 0x2, R8 ;  /* 0x0000000207089825 */ /* 0x001fcc00078e0208 */
[----:B------:R-:W4:Y:S01]  /*0490*/  @!P1 LDG.E.U16 R9, desc[UR8][R8.64] ;  /* 0x0000000808099981 */ /* 0x000f22000c1e1500 */
[----:B--2---:R-:W-:-:S06]  /*04a0*/  @!P2 IMAD.WIDE R2, R21, 0x2, R2 ;  /* 0x000000021502a825 */ /* 0x004fcc00078e0202 */
[----:B------:R-:W2:Y:S01]  /*04b0*/  @!P2 LDG.E.U16 R2, desc[UR8][R2.64] ;  /* 0x000000080202a981 */ /* 0x000ea2000c1e1500 */
[----:B---3--:R-:W-:-:S06]  /*04c0*/  @!P3 IMAD.WIDE R4, R23, 0x2, R4 ;  /* 0x000000021704b825 */ /* 0x008fcc00078e0204 */
[----:B------:R-:W3:Y:S01]  /*04d0*/  @!P3 LDG.E.U16 R4, desc[UR8][R4.64] ;  /* 0x000000080404b981 */ /* 0x000ee2000c1e1500 */
[----:B------:R-:W-:Y:S01]  /*04e0*/  PRMT R18, RZ, 0x7610, R18 ;  /* 0x00007610ff127816 */ /* 0x000fe20000000012 */
[----:B------:R-:W-:Y:S02]  /*04f0*/  IMAD.MOV.U32 R7, RZ, RZ, RZ ;  /* 0x000000ffff077224 */ /* 0x000fe400078e00ff */
[----:B------:R-:W-:Y:S01]  /*0500*/  VIADD R6, R12, 0xffffffe2 ;  /* 0xffffffe20c067836 */ /* 0x000fe20000000000 */
[----:B----4-:R0:W-:Y:S04]  /*0510*/  @!P1 STS.U16 [R14+0x2], R9 ;  /* 0x000002090e009388 */ /* 0x0101e80000000400 */
[----:B--2---:R0:W-:Y:S04]  /*0520*/  @!P2 STS.U16 [R17+0x42], R2 ;  /* 0x000042021100a388 */ /* 0x0041e80000000400 */
[----:B---3--:R0:W-:Y:S01]  /*0530*/  @!P3 STS.U16 [R15], R4 ;  /* 0x000000040f00b388 */ /* 0x0081e20000000400 */
[----:B-1----:R-:W-:Y:S06]  /*0540*/  BAR.SYNC.DEFER_BLOCKING 0x0 ;  /* 0x0000000000007b1d */ /* 0x002fec0000010000 */
.L_x_12:
[C---:B0--3--:R-:W-:Y:S01]  /*0550*/  VIMNMX.U32 R2, PT, PT, R7.reuse, 0x1f, PT ;  /* 0x0000001f07027848 */ /* 0x049fe20003fe0000 */
[----:B------:R-:W-:Y:S01]  /*0560*/  BSSY.RECONVERGENT B0, `(.L_x_2) ;  /* 0x000002b000007945 */ /* 0x000fe20003800200 */
[----:B----4-:R-:W-:-:S03]  /*0570*/  VIMNMX.U32 R3, PT, PT, R7, 0x1f, !PT ;  /* 0x0000001f07037848 */ /* 0x010fc60007fe0000 */
[----:B------:R-:W-:Y:S02]  /*0580*/  VIADD R2, R2, 0x1 ;  /* 0x0000000102027836 */ /* 0x000fe40000000000 */
[----:B------:R-:W-:-:S05]  /*0590*/  IMAD.IADD R8, R6, 0x1, R3 ;  /* 0x0000000106087824 */ /* 0x000fca00078e0203 */
[----:B------:R-:W-:-:S13]  /*05a0*/  ISETP.GT.AND P1, PT, R8, R2, PT ;  /* 0x000000020800720c */ /* 0x000fda0003f24270 */
[----:B-12---:R-:W-:Y:S05]  /*05b0*/  @P1 BRA `(.L_x_3) ;  /* 0x0000000000941947 */ /* 0x006fea0003800000 */
[--C-:B------:R-:W-:Y:S02]  /*05c0*/  IMAD.IADD R9, R7, 0x1, -R8.reuse ;  /* 0x0000000107097824 */ /* 0x100fe400078e0a08 */
[----:B------:R-:W-:-:S03]  /*05d0*/  IMAD.IADD R2, R13, 0x1, R8 ;  /* 0x000000010d027824 */ /* 0x000fc600078e0208 */
[----:B------:R-:W-:-:S04]  /*05e0*/  IADD3 R4, PT, PT, R9, 0x2, R10 ;  /* 0x0000000209047810 */ /* 0x000fc80007ffe00a */
[----:B------:R-:W-:-:S04]  /*05f0*/  ISETP.GT.AND P1, PT, R4, UR11, PT ;  /* 0x0000000b04007c0c */ /* 0x000fc8000bf24270 */
[----:B------:R-:W-:-:S13]  /*0600*/  ISETP.GT.OR P1, PT, R2, UR10, P1 ;  /* 0x0000000a02007c0c */ /* 0x000fda0008f24670 */
[----:B------:R-:W-:Y:S05]  /*0610*/  @P1 BRA `(.L_x_4) ;  /* 0x0000000000701947 */ /* 0x000fea0003800000 */
[----:B------:R-:W0:Y:S01]  /*0620*/  S2UR UR6, SR_CgaCtaId ;  /* 0x00000000000679c3 */ /* 0x000e220000008800 */
[----:B------:R-:W-:Y:S01]  /*0630*/  UMOV UR4, 0x400 ;  /* 0x0000040000047882 */ /* 0x000fe20000000000 */
[----:B------:R-:W-:Y:S01]  /*0640*/  LOP3.LUT R4, RZ, R8, RZ, 0x33, !PT ;  /* 0x00000008ff047212 */ /* 0x000fe200078e33ff */
[----:B------:R-:W-:Y:S01]  /*0650*/  UIADD3 UR5, UPT, UPT, UR4, 0x882, URZ ;  /* 0x0000088204057890 */ /* 0x000fe2000fffe0ff */
[----:B------:R-:W-:Y:S01]  /*0660*/  VIADD R2, R8, 0x1d ;  /* 0x0000001d08027836 */ /* 0x000fe20000000000 */
[----:B------:R-:W-:Y:S02]  /*0670*/  UIADD3 UR4, UPT, UPT, UR4, 0x8a2, URZ ;  /* 0x000008a204047890 */ /* 0x000fe4000fffe0ff */
[----:B------:R-:W-:Y:S02]  /*0680*/  IMAD.IADD R5, R4, 0x1, R7 ;  /* 0x0000000104057824 */ /* 0x000fe400078e0207 */
[----:B------:R-:W-:-:S04]  /*0690*/  IMAD R2, R2, 0x42, R15 ;  /* 0x0000004202027824 */ /* 0x000fc800078e020f */
[----:B------:R-:W-:Y:S01]  /*06a0*/  IMAD R4, R5, 0x2, R2 ;  /* 0x0000000205047824 */ /* 0x000fe200078e0202 */
[----:B0-----:R-:W-:Y:S02]  /*06b0*/  ULEA UR5, UR6, UR5, 0x18 ;  /* 0x0000000506057291 */ /* 0x001fe4000f8ec0ff */
[----:B------:R-:W-:-:S04]  /*06c0*/  ULEA UR4, UR6, UR4, 0x18 ;  /* 0x0000000406047291 */ /* 0x000fc8000f8ec0ff */
[----:B------:R-:W-:Y:S01]  /*06d0*/  IADD3 R20, PT, PT, R12, UR5, R3 ;  /* 0x000000050c147c10 */ /* 0x000fe2000fffe003 */
[----:B------:R-:W-:-:S04]  /*06e0*/  IMAD R3, R9, 0x2, R2 ;  /* 0x0000000209037824 */ /* 0x000fc800078e0202 */
[----:B------:R0:W-:Y:S04]  /*06f0*/  LDS.U8 R21, [R5+UR4+0x2] ;  /* 0x0000020405157984 */ /* 0x0001e80008000000 */
[----:B------:R-:W1:Y:S04]  /*0700*/  LDS.U8 R20, [R20+-0x1f] ;  /* 0xffffe10014147984 */ /* 0x000e680000000000 */
[----:B------:R-:W-:Y:S01]  /*0710*/  LDS.S16 R2, [R3+-0x7b8] ;  /* 0xfff8480003027984 */ /* 0x000fe20000000600 */
[----:B0-----:R-:W-:-:S03]  /*0720*/  PRMT R5, R18, 0x9910, RZ ;  /* 0x0000991012057816 */ /* 0x001fc600000000ff */
[----:B------:R-:W-:Y:S04]  /*0730*/  LDS.S16 R8, [R4+-0x776] ;  /* 0xfff88a0004087984 */ /* 0x000fe80000000600 */
[----:B------:R-:W0:Y:S01]  /*0740*/  LDS.S16 R9, [R4+-0x7b8] ;  /* 0xfff8480004097984 */ /* 0x000e220000000600 */
[----:B-1----:R-:W-:Y:S01]  /*0750*/  ISETP.NE.AND P1, PT, R20, R21, PT ;  /* 0x000000151400720c */ /* 0x002fe20003f25270 */
[----:B0-----:R-:W-:-:S12]  /*0760*/  VIADD R21, R9, 0x2 ;  /* 0x0000000209157836 */ /* 0x001fd80000000000 */
[----:B------:R-:W-:-:S05]  /*0770*/  @P1 VIADD R21, R9, 0xffffffff ;  /* 0xffffffff09151836 */ /* 0x000fca0000000000 */
[----:B------:R-:W-:-:S04]  /*0780*/  VIADDMNMX R21, R2, 0xfffffffe, R21, !PT ;  /* 0xfffffffe02157846 */ /* 0x000fc80007800115 */
[----:B------:R-:W-:-:S04]  /*0790*/  VIADDMNMX.RELU R8, R8, 0xfffffffe, R21, !PT ;  /* 0xfffffffe08087846 */ /* 0x000fc80007801115 */
[----:B------:R-:W-:Y:S01]  /*07a0*/  VIMNMX R5, PT, PT, R8, R5, !PT ;  /* 0x0000000508057248 */ /* 0x000fe20007fe0100 */
[----:B------:R1:W-:Y:S03]  /*07b0*/  STS.U16 [R3+-0x776], R8 ;  /* 0xfff88a0803007388 */ /* 0x0003e60000000400 */
[----:B------:R-:W-:Y:S01]  /*07c0*/  PRMT R18, R5, 0x7610, R18 ;  /* 0x0000761005127816 */ /* 0x000fe20000000012 */
[----:B------:R-:W-:Y:S06]  /*07d0*/  BRA `(.L_x_3) ;  /* 0x00000000000c7947 */ /* 0x000fec0003800000 */
.L_x_4:
[----:B------:R-:W-:-:S04]  /*07e0*/  IMAD R2, R3, 0x42, R17 ;  /* 0x0000004203027824 */ /* 0x000fc800078e0211 */
[----:B------:R-:W-:-:S05]  /*07f0*/  IMAD R2, R9, 0x2, R2 ;  /* 0x0000000209027824 */ /* 0x000fca00078e0202 */
[----:B------:R0:W-:Y:S02]  /*0800*/  STS.U16 [R2+-0x7b8], RZ ;  /* 0xfff848ff02007388 */ /* 0x0001e40000000400 */
.L_x_3:
[----:B------:R-:W-:Y:S05]  /*0810*/  BSYNC.RECONVERGENT B0 ;  /* 0x0000000000007941 */ /* 0x000fea0003800200 */
.L_x_2:
[C---:B------:R-:W-:Y:S01]  /*0820*/  VIADD R5, R7.reuse, 0x1 ;  /* 0x0000000107057836 */ /* 0x040fe20000000000 */
[----:B------:R-:W-:Y:S01]  /*0830*/  BAR.SYNC.DEFER_BLOCKING 0x0 ;  /* 0x0000000000007b1d */ /* 0x000fe20000010000 */
[----:B-1----:R-:W-:-:S03]  /*0840*/  VIADD R3, R7, 0x2 ;  /* 0x0000000207037836 */ /* 0x002fc60000000000 */
[C---:B0-----:R-:W-:Y:S02]  /*0850*/  VIMNMX.U32 R2, PT, PT, R5.reuse, 0x1f, PT ;  /* 0x0000001f05027848 */ /* 0x041fe40003fe0000 */
[----:B------:R-:W-:Y:S01]  /*0860*/  VIMNMX.U32 R5, PT, PT, R5, 0x1f, !PT ;  /* 0x0000001f05057848 */ /* 0x000fe20007fe0000 */
[----:B------:R-:W-:Y:S01]  /*0870*/  BSSY.RECONVERGENT B0, `(.L_x_5) ;  /* 0x000002d000007945 */ /* 0x000fe20003800200 */
[C---:B------:R-:W-:Y:S01]  /*0880*/  VIMNMX.U32 R8, PT, PT, R3.reuse, 0x1f, PT ;  /* 0x0000001f03087848 */ /* 0x040fe20003fe0000 */
[----:B------:R-:W-:Y:S01]  /*0890*/  VIADD R4, R2, 0x1 ;  /* 0x0000000102047836 */ /* 0x000fe20000000000 */
[----:B------:R-:W-:Y:S01]  /*08a0*/  VIMNMX.U32 R3, PT, PT, R3, 0x1f, !PT ;  /* 0x0000001f03037848 */ /* 0x000fe20007fe0000 */
[----:B------:R-:W-:Y:S02]  /*08b0*/  IMAD.IADD R20, R6, 0x1, R5 ;  /* 0x0000000106147824 */ /* 0x000fe400078e0205 */
[----:B------:R-:W-:Y:S02]  /*08c0*/  VIADD R9, R8, 0x1 ;  /* 0x0000000108097836 */ /* 0x000fe40000000000 */
[----:B------:R-:W-:Y:S01]  /*08d0*/  IMAD.IADD R2, R6, 0x1, R3 ;  /* 0x0000000106027824 */ /* 0x000fe200078e0203 */
[----:B------:R-:W-:-:S04]  /*08e0*/  ISETP.GT.AND P1, PT, R20, R4, PT ;  /* 0x000000041400720c */ /* 0x000fc80003f24270 */
[----:B------:R-:W-:-:S09]  /*08f0*/  ISETP.GT.AND P2, PT, R2, R9, PT ;  /* 0x000000090200720c */ /* 0x000fd20003f44270 */
[----:B------:R-:W-:Y:S05]  /*0900*/  @P1 BRA `(.L_x_6) ;  /* 0x00000000008c1947 */ /* 0x000fea0003800000 */
[--C-:B------:R-:W-:Y:S02]  /*0910*/  IMAD.IADD R21, R7, 0x1, -R20.reuse ;  /* 0x0000000107157824 */ /* 0x100fe400078e0a14 */
[----:B------:R-:W-:-:S03]  /*0920*/  IMAD.IADD R4, R13, 0x1, R20 ;  /* 0x000000010d047824 */ /* 0x000fc600078e0214 */
[----:B------:R-:W-:-:S04]  /*0930*/  IADD3 R8, PT, PT, R21, 0x3, R10 ;  /* 0x0000000315087810 */ /* 0x000fc80007ffe00a */
[----:B------:R-:W-:-:S04]  /*0940*/  ISETP.GT.AND P1, PT, R8, UR11, PT ;  /* 0x0000000b08007c0c */ /* 0x000fc8000bf24270 */
[----:B------:R-:W-:-:S13]  /*0950*/  ISETP.LE.AND P1, PT, R4, UR10, !P1 ;  /* 0x0000000a04007c0c */ /* 0x000fda000cf23270 */
[----:B------:R-:W-:-:S04]  /*0960*/  @!P1 IMAD R4, R5, 0x42, R17 ;  /* 0x0000004205049824 */ /* 0x000fc800078e0211 */
[----:B------:R-:W-:-:S05]  /*0970*/  @!P1 IMAD R4, R21, 0x2, R4 ;  /* 0x0000000215049824 */ /* 0x000fca00078e0204 */
[----:B------:R0:W-:Y:S01]  /*0980*/  @!P1 STS.U16 [R4+-0x7b6], RZ ;  /* 0xfff84aff04009388 */ /* 0x0001e20000000400 */
[----:B------:R-:W-:Y:S05]  /*0990*/  @!P1 BRA `(.L_x_6) ;  /* 0x0000000000689947 */ /* 0x000fea0003800000 */
[----:B------:R-:W1:Y:S01]  /*09a0*/  S2UR UR6, SR_CgaCtaId ;  /* 0x00000000000679c3 */ /* 0x000e620000008800 */
[----:B------:R-:W-:Y:S01]  /*09b0*/  UMOV UR4, 0x400 ;  /* 0x0000040000047882 */ /* 0x000fe20000000000 */
[----:B------:R-:W-:Y:S01]  /*09c0*/  LOP3.LUT R8, RZ, R20, RZ, 0x33, !PT ;  /* 0x00000014ff087212 */ /* 0x000fe200078e33ff */
[----:B------:R-:W-:Y:S01]  /*09d0*/  UIADD3 UR5, UPT, UPT, UR4, 0x882, URZ ;  /* 0x0000088204057890 */ /* 0x000fe2000fffe0ff */
[----:B0-----:R-:W-:Y:S01]  /*09e0*/  VIADD R4, R20, 0x1d ;  /* 0x0000001d14047836 */ /* 0x001fe20000000000 */
[----:B------:R-:W-:Y:S02]  /*09f0*/  UIADD3 UR4, UPT, UPT, UR4, 0x8a2, URZ ;  /* 0x000008a204047890 */ /* 0x000fe4000fffe0ff */
[----:B------:R-:W-:Y:S02]  /*0a00*/  IMAD.IADD R9, R8, 0x1, R7 ;  /* 0x0000000108097824 */ /* 0x000fe400078e0207 */
[----:B------:R-:W-:-:S04]  /*0a10*/  IMAD R4, R4, 0x42, R15 ;  /* 0x0000004204047824 */ /* 0x000fc800078e020f */
[----:B------:R-:W-:Y:S01]  /*0a20*/  IMAD R8, R9, 0x2, R4 ;  /* 0x0000000209087824 */ /* 0x000fe200078e0204 */
[----:B-1----:R-:W-:Y:S02]  /*0a30*/  ULEA UR5, UR6, UR5, 0x18 ;  /* 0x0000000506057291 */ /* 0x002fe4000f8ec0ff */
        /* <DEDUP_REMOVED lines=15> */
[----:B------:R1:W-:Y:S06]  /*0b30*/  STS.U16 [R5+-0x774], R20 ;  /* 0xfff88c1405007388 */ /* 0x0003ec0000000400 */
.L_x_6:
[----:B------:R-:W-:Y:S05]  /*0b40*/  BSYNC.RECONVERGENT B0 ;  /* 0x0000000000007941 */ /* 0x000fea0003800200 */
.L_x_5:
[----:B------:R-:W-:Y:S06]  /*0b50*/  BAR.SYNC.DEFER_BLOCKING 0x0 ;  /* 0x0000000000007b1d */ /* 0x000fec0000010000 */
[----:B------:R-:W-:Y:S04]  /*0b60*/  BSSY.RECONVERGENT B0, `(.L_x_7) ;  /* 0x0000025000007945 */ /* 0x000fe80003800200 */
[----:B------:R-:W-:Y:S05]  /*0b70*/  @P2 BRA `(.L_x_8) ;  /* 0x00000000008c2947 */ /* 0x000fea0003800000 */
[--C-:B------:R-:W-:Y:S02]  /*0b80*/  IMAD.IADD R9, R7, 0x1, -R2.reuse ;  /* 0x0000000107097824 */ /* 0x100fe400078e0a02 */
[----:B0-----:R-:W-:-:S03]  /*0b90*/  IMAD.IADD R4, R13, 0x1, R2 ;  /* 0x000000010d047824 */ /* 0x001fc600078e0202 */
[----:B-1----:R-:W-:-:S04]  /*0ba0*/  IADD3 R5, PT, PT, R9, 0x4, R10 ;  /* 0x0000000409057810 */ /* 0x002fc80007ffe00a */
[----:B------:R-:W-:-:S04]  /*0bb0*/  ISETP.GT.AND P1, PT, R5, UR11, PT ;  /* 0x0000000b05007c0c */ /* 0x000fc8000bf24270 */
[----:B------:R-:W-:-:S13]  /*0bc0*/  ISETP.LE.AND P1, PT, R4, UR10, !P1 ;  /* 0x0000000a04007c0c */ /* 0x000fda000cf23270 */
[----:B------:R-:W-:-:S04]  /*0bd0*/  @!P1 IMAD R4, R3, 0x42, R17 ;  /* 0x0000004203049824 */ /* 0x000fc800078e0211 */
[----:B------:R-:W-:-:S05]  /*0be0*/  @!P1 IMAD R4, R9, 0x2, R4 ;  /* 0x0000000209049824 */ /* 0x000fca00078e0204 */
[----:B------:R2:W-:Y:S01]  /*0bf0*/  @!P1 STS.U16 [R4+-0x7b4], RZ ;  /* 0xfff84cff04009388 */ /* 0x0005e20000000400 */
[----:B------:R-:W-:Y:S05]  /*0c00*/  @!P1 BRA `(.L_x_8) ;  /* 0x0000000000689947 */ /* 0x000fea0003800000 */
[----:B------:R-:W0:Y:S01]  /*0c10*/  S2UR UR6, SR_CgaCtaId ;  /* 0x00000000000679c3 */ /* 0x000e220000008800 */
[----:B------:R-:W-:Y:S01]  /*0c20*/  UMOV UR4, 0x400 ;  /* 0x0000040000047882 */ /* 0x000fe20000000000 */
[----:B--2---:R-:W-:Y:S01]  /*0c30*/  LOP3.LUT R4, RZ, R2, RZ, 0x33, !PT ;  /* 0x00000002ff047212 */ /* 0x004fe200078e33ff */
        /* <DEDUP_REMOVED lines=23> */
.L_x_8:
[----:B------:R-:W-:Y:S05]  /*0db0*/  BSYNC.RECONVERGENT B0 ;  /* 0x0000000000007941 */ /* 0x000fea0003800200 */
.L_x_7:
[----:B---3--:R-:W-:Y:S01]  /*0dc0*/  VIADD R3, R7, 0x3 ;  /* 0x0000000307037836 */ /* 0x008fe20000000000 */
[----:B------:R-:W-:Y:S04]  /*0dd0*/  BAR.SYNC.DEFER_BLOCKING 0x0 ;  /* 0x0000000000007b1d */ /* 0x000fe80000010000 */
[----:B------:R-:W-:-:S13]  /*0de0*/  ISETP.NE.AND P1, PT, R3, 0x3f, PT ;  /* 0x0000003f0300780c */ /* 0x000fda0003f25270 */
[----:B------:R-:W-:Y:S05]  /*0df0*/  @!P1 BRA `(.L_x_9) ;  /* 0x0000000000b89947 */ /* 0x000fea0003800000 */
[C---:B------:R-:W-:Y:S01]  /*0e00*/  VIMNMX.U32 R2, PT, PT, R3.reuse, 0x1f, PT ;  /* 0x0000001f03027848 */ /* 0x040fe20003fe0000 */
[----:B------:R-:W-:Y:S01]  /*0e10*/  BSSY.RECONVERGENT B0, `(.L_x_10) ;  /* 0x0000029000007945 */ /* 0x000fe20003800200 */
[----:B------:R-:W-:-:S03]  /*0e20*/  VIMNMX.U32 R3, PT, PT, R3, 0x1f, !PT ;  /* 0x0000001f03037848 */ /* 0x000fc60007fe0000 */
[----:B------:R-:W-:Y:S02]  /*0e30*/  VIADD R2, R2, 0x1 ;  /* 0x0000000102027836 */ /* 0x000fe40000000000 */
[----:B------:R-:W-:-:S05]  /*0e40*/  IMAD.IADD R8, R6, 0x1, R3 ;  /* 0x0000000106087824 */ /* 0x000fca00078e0203 */
[----:B------:R-:W-:-:S13]  /*0e50*/  ISETP.GT.AND P1, PT, R8, R2, PT ;  /* 0x000000020800720c */ /* 0x000fda0003f24270 */
[----:B------:R-:W-:Y:S05]  /*0e60*/  @P1 BRA `(.L_x_11) ;  /* 0x00000000008c1947 */ /* 0x000fea0003800000 */
[--C-:B------:R-:W-:Y:S02]  /*0e70*/  IMAD.IADD R9, R7, 0x1, -R8.reuse ;  /* 0x0000000107097824 */ /* 0x100fe400078e0a08 */
[----:B------:R-:W-:-:S03]  /*0e80*/  IMAD.IADD R2, R13, 0x1, R8 ;  /* 0x000000010d027824 */ /* 0x000fc600078e0208 */
[----:B0-2---:R-:W-:-:S04]  /*0e90*/  IADD3 R4, PT, PT, R9, 0x5, R10 ;  /* 0x0000000509047810 */ /* 0x005fc80007ffe00a */
        /* <DEDUP_REMOVED lines=8> */
[----:B------:R-:W-:Y:S01]  /*0f20*/  LOP3.LUT R4, RZ, R8, RZ, 0x33, !PT ;  /* 0x00000008ff047212 */ /* 0x000fe200078e33ff */
[----:B------:R-:W-:Y:S01]  /*0f30*/  UIADD3 UR5, UPT, UPT, UR4, 0x882, URZ ;  /* 0x0000088204057890 */ /* 0x000fe2000fffe0ff */
[----:B---3--:R-:W-:Y:S01]  /*0f40*/  VIADD R2, R8, 0x1d ;  /* 0x0000001d08027836 */ /* 0x008fe20000000000 */
[----:B------:R-:W-:Y:S02]  /*0f50*/  UIADD3 UR4, UPT, UPT, UR4, 0x8a2, URZ ;  /* 0x000008a204047890 */ /* 0x000fe4000fffe0ff */
[----:B-1----:R-:W-:Y:S02]  /*0f60*/  IMAD.IADD R5, R4, 0x1, R7 ;  /* 0x0000000104057824 */ /* 0x002fe400078e0207 */
        /* <DEDUP_REMOVED lines=19> */
.L_x_11:
[----:B------:R-:W-:Y:S05]  /*10a0*/  BSYNC.RECONVERGENT B0 ;  /* 0x0000000000007941 */ /* 0x000fea0003800200 */
.L_x_10:
[----:B------:R-:W-:Y:S01]  /*10b0*/  BAR.SYNC.DEFER_BLOCKING 0x0 ;  /* 0x0000000000007b1d */ /* 0x000fe20000010000 */
[----:B------:R-:W-:-:S05]  /*10c0*/  VIADD R7, R7, 0x4 ;  /* 0x0000000407077836 */ /* 0x000fca0000000000 */
[----:B------:R-:W-:Y:S05]  /*10d0*/  BRA `(.L_x_12) ;  /* 0xfffffff4001c7947 */ /* 0x000fea000383ffff */
.L_x_9:
[----:B------:R-:W-:Y:S01]  /*10e0*/  ISETP.GT.U32.AND P1, PT, R12, 0x1f, PT ;  /* 0x0000001f0c00780c */ /* 0x000fe20003f24070 */
[----:B------:R-:W-:Y:S01]  /*10f0*/  BSSY.RECONVERGENT B0, `(.L_x_13) ;  /* 0x0000011000007945 */ /* 0x000fe20003800200 */
[----:B------:R-:W-:-:S11]  /*1100*/  PRMT R9, R18, 0x9910, RZ ;  /* 0x0000991012097816 */ /* 0x000fd600000000ff */
[----:B------:R-:W-:Y:S05]  /*1110*/  @P1 BRA `(.L_x_14) ;  /* 0x0000000000381947 */ /* 0x000fea0003800000 */
[----:B------:R-:W3:Y:S01]  /*1120*/  LDCU UR4, c[0x0][0x3a0] ;  /* 0x00007400ff0477ac */ /* 0x000ee20008000800 */
[----:B------:R-:W4:Y:S01]  /*1130*/  LDCU UR5, c[0x0][0x3a4] ;  /* 0x00007480ff0577ac */ /* 0x000f220008000800 */
[----:B---3--:R-:W-:Y:S02]  /*1140*/  ISETP.GE.AND P1, PT, R19, UR4, PT ;  /* 0x0000000413007c0c */ /* 0x008fe4000bf26270 */
[----:B----4-:R-:W-:-:S11]  /*1150*/  ISETP.GE.AND P2, PT, R16, UR5, PT ;  /* 0x0000000510007c0c */ /* 0x010fd6000bf46270 */
[----:B------:R-:W3:Y:S01]  /*1160*/  @!P1 LDS.U16 R17, [R17+0x82] ;  /* 0x0000820011119984 */ /* 0x000ee20000000400 */
[----:B------:R-:W4:Y:S01]  /*1170*/  @!P1 LDC.64 R2, c[0x0][0x398] ;  /* 0x0000e600ff029b82 */ /* 0x000f220000000a00 */
[----:B------:R-:W-:Y:S02]  /*1180*/  @!P1 IMAD R19, R0, UR4, R19 ;  /* 0x0000000400139c24 */ /* 0x000fe4000f8e0213 */
[----:B------:R-:W5:Y:S01]  /*1190*/  @!P2 LDS.U16 R7, [R14+0x842] ;  /* 0x000842000e07a984 */ /* 0x000f620000000400 */
[----:B------:R-:W-:-:S04]  /*11a0*/  @!P2 IMAD R11, R11, UR5, R16 ;  /* 0x000000050b0bac24 */ /* 0x000fc8000f8e0210 */
[----:B012---:R-:W0:Y:S01]  /*11b0*/  @!P2 LDC.64 R4, c[0x0][0x390] ;  /* 0x0000e400ff04ab82 */ /* 0x007e220000000a00 */
[----:B----4-:R-:W-:-:S04]  /*11c0*/  @!P1 IMAD.WIDE R2, R19, 0x2, R2 ;  /* 0x0000000213029825 */ /* 0x010fc800078e0202 */
[----:B0-----:R-:W-:Y:S01]  /*11d0*/  @!P2 IMAD.WIDE R4, R11, 0x2, R4 ;  /* 0x000000020b04a825 */ /* 0x001fe200078e0204 */
[----:B---3--:R3:W-:Y:S04]  /*11e0*/  @!P1 STG.E.U16 desc[UR8][R2.64], R17 ;  /* 0x0000001102009986 */ /* 0x0087e8000c101508 */
[----:B-----5:R3:W-:Y:S02]  /*11f0*/  @!P2 STG.E.U16 desc[UR8][R4.64], R7 ;  /* 0x000000070400a986 */ /* 0x0207e4000c101508 */
.L_x_14:
[----:B------:R-:W-:Y:S05]  /*1200*/  BSYNC.RECONVERGENT B0 ;  /* 0x0000000000007941 */ /* 0x000fea0003800200 */
.L_x_13:
[----:B------:R-:W4:Y:S02]  /*1210*/  SHFL.DOWN PT, R0, R9, 0x10, 0x1f ;  /* 0x0a001f0009007f89 */ /* 0x000f2400000e0000 */
[----:B----4-:R-:W-:-:S04]  /*1220*/  VIMNMX R0, PT, PT, R9, R0, !PT ;  /* 0x0000000009007248 */ /* 0x010fc80007fe0100 */
[----:B------:R-:W-:-:S05]  /*1230*/  PRMT R0, R0, 0x9910, RZ ;  /* 0x0000991000007816 */ /* 0x000fca00000000ff */
[----:B---3--:R-:W3:Y:S02]  /*1240*/  SHFL.DOWN PT, R3, R0, 0x8, 0x1f ;  /* 0x09001f0000037f89 */ /* 0x008ee400000e0000 */
[----:B---3--:R-:W-:-:S04]  /*1250*/  VIMNMX R3, PT, PT, R0, R3, !PT ;  /* 0x0000000300037248 */ /* 0x008fc80007fe0100 */
[----:B------:R-:W-:-:S05]  /*1260*/  PRMT R2, R3, 0x9910, RZ ;  /* 0x0000991003027816 */ /* 0x000fca00000000ff */
[----:B------:R-:W3:Y:S02]  /*1270*/  SHFL.DOWN PT, R3, R2, 0x4, 0x1f ;  /* 0x08801f0002037f89 */ /* 0x000ee400000e0000 */
[----:B---3--:R-:W-:-:S04]  /*1280*/  VIMNMX R3, PT, PT, R2, R3, !PT ;  /* 0x0000000302037248 */ /* 0x008fc80007fe0100 */
[----:B------:R-:W-:-:S05]  /*1290*/  PRMT R3, R3, 0x9910, RZ ;  /* 0x0000991003037816 */ /* 0x000fca00000000ff */
[----:B0-2---:R-:W0:Y:S02]  /*12a0*/  SHFL.DOWN PT, R4, R3, 0x2, 0x1f ;  /* 0x08401f0003047f89 */ /* 0x005e2400000e0000 */
[----:B0-----:R-:W-:-:S04]  /*12b0*/  VIMNMX R4, PT, PT, R3, R4, !PT ;  /* 0x0000000403047248 */ /* 0x001fc80007fe0100 */
[----:B------:R-:W-:-:S05]  /*12c0*/  PRMT R0, R4, 0x9910, RZ ;  /* 0x0000991004007816 */ /* 0x000fca00000000ff */
[----:B-1----:R-:W0:Y:S02]  /*12d0*/  SHFL.DOWN PT, R5, R0, 0x1, 0x1f ;  /* 0x08201f0000057f89 */ /* 0x002e2400000e0000 */
[----:B0-----:R-:W-:-:S04]  /*12e0*/  VIMNMX R5, PT, PT, R0, R5, !PT ;  /* 0x0000000500057248 */ /* 0x001fc80007fe0100 */
[----:B------:R-:W-:-:S04]  /*12f0*/  PRMT R2, R5, 0x9910, RZ ;  /* 0x0000991005027816 */ /* 0x000fc800000000ff */
[----:B------:R-:W-:-:S13]  /*1300*/  ISETP.LT.OR P0, PT, R2, 0x1, !P0 ;  /* 0x000000010200780c */ /* 0x000fda0004701670 */
[----:B------:R-:W-:Y:S05]  /*1310*/  @P0 EXIT ;  /* 0x000000000000094d */ /* 0x000fea0003800000 */
[----:B------:R-:W0:Y:S01]  /*1320*/  S2R R4, SR_LANEID ;  /* 0x0000000000047919 */ /* 0x000e220000000000 */
[----:B------:R-:W1:Y:S01]  /*1330*/  LDC.64 R2, c[0x0][0x3b0] ;  /* 0x0000ec00ff027b82 */ /* 0x000e620000000a00 */
[----:B------:R-:W-:Y:S01]  /*1340*/  LOP3.LUT R0, R5, 0x7fff, RZ, 0xc0, !PT ;  /* 0x00007fff05007812 */ /* 0x000fe200078ec0ff */
[----:B------:R-:W-:Y:S02]  /*1350*/  VOTEU.ANY UR4, UPT, PT ;  /* 0x0000000000047886 */ /* 0x000fe400038e0100 */
[----:B------:R-:W-:Y:S01]  /*1360*/  UFLO.U32 UR4, UR4 ;  /* 0x00000004000472bd */ /* 0x000fe200080e0000 */
[----:B------:R-:W-:-:S13]  /*1370*/  CREDUX.MAX.S32 UR5, R0 ;  /* 0x00000000000572cc */ /* 0x000fda0000000200 */
[----:B------:R-:W-:Y:S01]  /*1380*/  IMAD.U32 R5, RZ, RZ, UR5 ;  /* 0x00000005ff057e24 */ /* 0x000fe2000f8e00ff */
[----:B0-----:R-:W-:-:S13]  /*1390*/  ISETP.EQ.U32.AND P0, PT, R4, UR4, PT ;  /* 0x0000000404007c0c */ /* 0x001fda000bf02070 */
[----:B-1----:R-:W-:Y:S01]  /*13a0*/  @P0 REDG.E.MAX.S32.STRONG.GPU desc[UR8][R2.64], R5 ;  /* 0x000000050200098e */ /* 0x002fe2000d12e308 */
[----:B------:R-:W-:Y:S05]  /*13b0*/  EXIT ;  /* 0x000000000000794d */ /* 0x000fea0003800000 */
.L_x_15:
[----:B------:R-:W-:-:S00]  /*13c0*/  BRA `(.L_x_15) ;  /* 0xfffffffc00fc7947 */ /* 0x000fc0000383ffff */
[----:B------:R-:W-:-:S00]  /*13d0*/  NOP ;  /* 0x0000000000007918 */ /* 0x000fc00000000000 */
        /* <DEDUP_REMOVED lines=10> */
.L_x_16:


//--------------------- .nv.shared._Z16compute_tiled_swPKcS0_PsS1_iiiiPi --------------------------
	.section	.nv.shared._Z16compute_tiled_swPKcS0_PsS1_iiiiPi,"aw",@nobits
	.sectionflags	@""
	.align	2
.nv.shared._Z16compute_tiled_swPKcS0_PsS1_iiiiPi:
	.zero		3266


//--------------------- .nv.shared.reserved.0     --------------------------
	.section	.nv.shared.reserved.0,"aw",@nobits
	.weak		__nv_reservedSMEM_offset_0_alias
	.size		__nv_reservedSMEM_offset_0_alias, 0, 64
	.other		__nv_reservedSMEM_offset_0_alias,@"STO_CUDA_RESERVED_SHARED STV_DEFAULT"
__nv_reservedSMEM_offset_0_alias:
	.zero		0
	.zero		64


//--------------------- .nv.constant0._Z16compute_tiled_swPKcS0_PsS1_iiiiPi --------------------------
	.section	.nv.constant0._Z16compute_tiled_swPKcS0_PsS1_iiiiPi,"a",@progbits
	.sectionflags	@""
	.align	4
.nv.constant0._Z16compute_tiled_swPKcS0_PsS1_iiiiPi:
	.zero		952


//--------------------- SYMBOLS --------------------------

	.type		.nv.reservedSmem.offset0,@object
	.size		.nv.reservedSmem.offset0,0x4
	.type		.nv.reservedSmem.cap,@object
	.size		.nv.reservedSmem.cap,0x4
